//
// Generated by NVIDIA NVVM Compiler
//
// Compiler Build ID: CL-36424714
// Cuda compilation tools, release 13.0, V13.0.88
// Based on NVVM 20.0.0
//

.version 9.0
.target sm_100
.address_size 64

	// .globl	_Z22compute_matches_kernelPciiiiS_iPii
.extern .shared .align 16 .b8 column[];

.visible .entry _Z22compute_matches_kernelPciiiiS_iPii(
	.param .u64 .ptr .align 1 _Z22compute_matches_kernelPciiiiS_iPii_param_0,
	.param .u32 _Z22compute_matches_kernelPciiiiS_iPii_param_1,
	.param .u32 _Z22compute_matches_kernelPciiiiS_iPii_param_2,
	.param .u32 _Z22compute_matches_kernelPciiiiS_iPii_param_3,
	.param .u32 _Z22compute_matches_kernelPciiiiS_iPii_param_4,
	.param .u64 .ptr .align 1 _Z22compute_matches_kernelPciiiiS_iPii_param_5,
	.param .u32 _Z22compute_matches_kernelPciiiiS_iPii_param_6,
	.param .u64 .ptr .align 1 _Z22compute_matches_kernelPciiiiS_iPii_param_7,
	.param .u32 _Z22compute_matches_kernelPciiiiS_iPii_param_8
)
{
	.reg .pred 	%p<41>;
	.reg .b16 	%rs<23>;
	.reg .b32 	%r<207>;
	.reg .b64 	%rd<26>;

	ld.param.u64 	%rd6, [_Z22compute_matches_kernelPciiiiS_iPii_param_0];
	ld.param.u32 	%r78, [_Z22compute_matches_kernelPciiiiS_iPii_param_1];
	ld.param.u32 	%r74, [_Z22compute_matches_kernelPciiiiS_iPii_param_2];
	ld.param.u32 	%r75, [_Z22compute_matches_kernelPciiiiS_iPii_param_3];
	ld.param.u64 	%rd8, [_Z22compute_matches_kernelPciiiiS_iPii_param_5];
	ld.param.u32 	%r79, [_Z22compute_matches_kernelPciiiiS_iPii_param_8];
	cvta.to.global.u64 	%rd1, %rd8;
	mov.u32 	%r80, %tid.x;
	mad.lo.s32 	%r1, %r80, %r79, %r80;
	mov.u32 	%r2, %ntid.x;
	mov.u32 	%r81, %ctaid.x;
	mad.lo.s32 	%r82, %r81, %r2, %r80;
	add.s32 	%r187, %r82, %r78;
	setp.ge.s32 	%p1, %r187, %r74;
	@%p1 bra 	$L__BB0_50;
	shl.b32 	%r83, %r1, 2;
	mov.u32 	%r84, column;
	add.s32 	%r4, %r84, %r83;
	mov.u32 	%r85, %nctaid.x;
	mul.lo.s32 	%r5, %r2, %r85;
	sub.s32 	%r186, %r75, %r187;
	add.s32 	%r7, %r4, 32;
	cvta.to.global.u64 	%rd2, %rd6;
$L__BB0_2:
	ld.param.u32 	%r184, [_Z22compute_matches_kernelPciiiiS_iPii_param_4];
	min.s32 	%r86, %r184, %r186;
	add.s32 	%r87, %r86, 1;
	max.u32 	%r10, %r87, 2;
	add.s32 	%r11, %r10, -1;
	add.s32 	%r12, %r10, -2;
	sub.s32 	%r88, %r75, %r187;
	min.s32 	%r13, %r88, %r184;
	cvt.s64.s32 	%rd3, %r187;
	setp.eq.s32 	%p2, %r13, 0;
	@%p2 bra 	$L__BB0_47;
	setp.lt.u32 	%p3, %r12, 15;
	mov.b32 	%r189, 1;
	@%p3 bra 	$L__BB0_7;
	and.b32  	%r14, %r11, -16;
	mov.b32 	%r192, 0;
	mov.u32 	%r191, %r7;
$L__BB0_5:
	.pragma "nounroll";
	add.s32 	%r91, %r192, 1;
	st.shared.u32 	[%r191+-28], %r91;
	add.s32 	%r92, %r192, 2;
	st.shared.u32 	[%r191+-24], %r92;
	add.s32 	%r93, %r192, 3;
	st.shared.u32 	[%r191+-20], %r93;
	add.s32 	%r94, %r192, 4;
	st.shared.u32 	[%r191+-16], %r94;
	add.s32 	%r95, %r192, 5;
	st.shared.u32 	[%r191+-12], %r95;
	add.s32 	%r96, %r192, 6;
	st.shared.u32 	[%r191+-8], %r96;
	add.s32 	%r97, %r192, 7;
	st.shared.u32 	[%r191+-4], %r97;
	add.s32 	%r98, %r192, 8;
	st.shared.u32 	[%r191], %r98;
	add.s32 	%r99, %r192, 9;
	st.shared.u32 	[%r191+4], %r99;
	add.s32 	%r100, %r192, 10;
	st.shared.u32 	[%r191+8], %r100;
	add.s32 	%r101, %r192, 11;
	st.shared.u32 	[%r191+12], %r101;
	add.s32 	%r102, %r192, 12;
	st.shared.u32 	[%r191+16], %r102;
	add.s32 	%r103, %r192, 13;
	st.shared.u32 	[%r191+20], %r103;
	add.s32 	%r104, %r192, 14;
	st.shared.u32 	[%r191+24], %r104;
	add.s32 	%r105, %r192, 15;
	st.shared.u32 	[%r191+28], %r105;
	add.s32 	%r192, %r192, 16;
	st.shared.u32 	[%r191+32], %r192;
	add.s32 	%r191, %r191, 64;
	setp.eq.s32 	%p4, %r192, %r14;
	@%p4 bra 	$L__BB0_6;
	bra.uni 	$L__BB0_5;
$L__BB0_6:
	add.s32 	%r189, %r192, 1;
$L__BB0_7:
	and.b32  	%r106, %r11, 15;
	setp.eq.s32 	%p5, %r106, 0;
	@%p5 bra 	$L__BB0_17;
	add.s32 	%r17, %r10, 15;
	and.b32  	%r107, %r17, 15;
	add.s32 	%r108, %r107, -1;
	setp.lt.u32 	%p6, %r108, 7;
	@%p6 bra 	$L__BB0_10;
	shl.b32 	%r109, %r189, 2;
	add.s32 	%r110, %r4, %r109;
	st.shared.u32 	[%r110], %r189;
	add.s32 	%r111, %r189, 1;
	st.shared.u32 	[%r110+4], %r111;
	add.s32 	%r112, %r189, 2;
	st.shared.u32 	[%r110+8], %r112;
	add.s32 	%r113, %r189, 3;
	st.shared.u32 	[%r110+12], %r113;
	add.s32 	%r114, %r189, 4;
	st.shared.u32 	[%r110+16], %r114;
	add.s32 	%r115, %r189, 5;
	st.shared.u32 	[%r110+20], %r115;
	add.s32 	%r116, %r189, 6;
	st.shared.u32 	[%r110+24], %r116;
	add.s32 	%r117, %r189, 7;
	st.shared.u32 	[%r110+28], %r117;
	add.s32 	%r189, %r189, 8;
$L__BB0_10:
	and.b32  	%r118, %r17, 7;
	setp.eq.s32 	%p7, %r118, 0;
	@%p7 bra 	$L__BB0_17;
	add.s32 	%r119, %r10, 7;
	and.b32  	%r20, %r119, 3;
	and.b32  	%r120, %r119, 7;
	add.s32 	%r121, %r120, -1;
	setp.lt.u32 	%p8, %r121, 3;
	@%p8 bra 	$L__BB0_13;
	shl.b32 	%r122, %r189, 2;
	add.s32 	%r123, %r4, %r122;
	st.shared.u32 	[%r123], %r189;
	add.s32 	%r124, %r189, 1;
	st.shared.u32 	[%r123+4], %r124;
	add.s32 	%r125, %r189, 2;
	st.shared.u32 	[%r123+8], %r125;
	add.s32 	%r126, %r189, 3;
	st.shared.u32 	[%r123+12], %r126;
	add.s32 	%r189, %r189, 4;
$L__BB0_13:
	setp.eq.s32 	%p9, %r20, 0;
	@%p9 bra 	$L__BB0_17;
	shl.b32 	%r127, %r189, 2;
	add.s32 	%r23, %r4, %r127;
	st.shared.u32 	[%r23], %r189;
	setp.eq.s32 	%p10, %r20, 1;
	@%p10 bra 	$L__BB0_17;
	add.s32 	%r128, %r189, 1;
	st.shared.u32 	[%r23+4], %r128;
	setp.eq.s32 	%p11, %r20, 2;
	@%p11 bra 	$L__BB0_17;
	add.s32 	%r129, %r189, 2;
	st.shared.u32 	[%r23+8], %r129;
$L__BB0_17:
	and.b32  	%r24, %r11, 3;
	and.b32  	%r25, %r11, -4;
	mov.b32 	%r193, 1;
$L__BB0_18:
	setp.lt.u32 	%p12, %r12, 3;
	st.shared.u32 	[%r4], %r193;
	add.s32 	%r195, %r193, -1;
	cvt.u64.u32 	%rd9, %r195;
	add.s64 	%rd10, %rd3, %rd9;
	add.s64 	%rd4, %rd2, %rd10;
	mov.b32 	%r203, 1;
	mov.u32 	%r194, %r193;
	@%p12 bra 	$L__BB0_33;
	mov.b32 	%r196, 1;
	mov.u32 	%r194, %r193;
$L__BB0_20:
	shl.b32 	%r133, %r196, 2;
	add.s32 	%r35, %r4, %r133;
	ld.shared.u32 	%r36, [%r35];
	add.s32 	%r134, %r196, -1;
	setp.ge.s32 	%p13, %r36, %r194;
	cvt.u64.u32 	%rd11, %r134;
	add.s64 	%rd5, %rd1, %rd11;
	@%p13 bra 	$L__BB0_22;
	add.s32 	%r138, %r36, 1;
	ld.global.u8 	%rs8, [%rd5];
	ld.global.u8 	%rs21, [%rd4];
	setp.ne.s16 	%p15, %rs8, %rs21;
	selp.u32 	%r139, 1, 0, %p15;
	add.s32 	%r140, %r195, %r139;
	min.u32 	%r197, %r138, %r140;
	bra.uni 	$L__BB0_23;
$L__BB0_22:
	add.s32 	%r135, %r194, 1;
	ld.global.u8 	%rs7, [%rd5];
	ld.global.u8 	%rs21, [%rd4];
	setp.ne.s16 	%p14, %rs7, %rs21;
	selp.u32 	%r136, 1, 0, %p14;
	add.s32 	%r137, %r195, %r136;
	min.u32 	%r197, %r135, %r137;
$L__BB0_23:
	st.shared.u32 	[%r35], %r197;
	ld.shared.u32 	%r40, [%r35+4];
	setp.lt.s32 	%p16, %r40, %r197;
	@%p16 bra 	$L__BB0_25;
	add.s32 	%r141, %r197, 1;
	ld.global.u8 	%rs9, [%rd5+1];
	setp.ne.s16 	%p17, %rs9, %rs21;
	selp.u32 	%r142, 1, 0, %p17;
	add.s32 	%r143, %r36, %r142;
	min.u32 	%r198, %r141, %r143;
	bra.uni 	$L__BB0_26;
$L__BB0_25:
	add.s32 	%r144, %r40, 1;
	ld.global.u8 	%rs10, [%rd5+1];
	setp.ne.s16 	%p18, %rs10, %rs21;
	selp.u32 	%r145, 1, 0, %p18;
	add.s32 	%r146, %r36, %r145;
	min.u32 	%r198, %r144, %r146;
$L__BB0_26:
	st.shared.u32 	[%r35+4], %r198;
	ld.shared.u32 	%r44, [%r35+8];
	setp.lt.s32 	%p19, %r44, %r198;
	@%p19 bra 	$L__BB0_28;
	add.s32 	%r147, %r198, 1;
	ld.global.u8 	%rs11, [%rd5+2];
	setp.ne.s16 	%p20, %rs11, %rs21;
	selp.u32 	%r148, 1, 0, %p20;
	add.s32 	%r149, %r40, %r148;
	min.u32 	%r199, %r147, %r149;
	bra.uni 	$L__BB0_29;
$L__BB0_28:
	add.s32 	%r150, %r44, 1;
	ld.global.u8 	%rs12, [%rd5+2];
	setp.ne.s16 	%p21, %rs12, %rs21;
	selp.u32 	%r151, 1, 0, %p21;
	add.s32 	%r152, %r40, %r151;
	min.u32 	%r199, %r150, %r152;
$L__BB0_29:
	st.shared.u32 	[%r35+8], %r199;
	ld.shared.u32 	%r195, [%r35+12];
	setp.lt.s32 	%p22, %r195, %r199;
	@%p22 bra 	$L__BB0_31;
	add.s32 	%r153, %r199, 1;
	ld.global.u8 	%rs13, [%rd5+3];
	setp.ne.s16 	%p23, %rs13, %rs21;
	selp.u32 	%r154, 1, 0, %p23;
	add.s32 	%r155, %r44, %r154;
	min.u32 	%r194, %r153, %r155;
	bra.uni 	$L__BB0_32;
$L__BB0_31:
	add.s32 	%r156, %r195, 1;
	ld.global.u8 	%rs14, [%rd5+3];
	setp.ne.s16 	%p24, %rs14, %rs21;
	selp.u32 	%r157, 1, 0, %p24;
	add.s32 	%r158, %r44, %r157;
	min.u32 	%r194, %r156, %r158;
$L__BB0_32:
	st.shared.u32 	[%r35+12], %r194;
	add.s32 	%r203, %r196, 4;
	add.s32 	%r159, %r196, 3;
	setp.ne.s32 	%p25, %r159, %r25;
	mov.u32 	%r196, %r203;
	@%p25 bra 	$L__BB0_20;
$L__BB0_33:
	setp.eq.s32 	%p26, %r24, 0;
	@%p26 bra 	$L__BB0_46;
	shl.b32 	%r160, %r203, 2;
	add.s32 	%r56, %r4, %r160;
	ld.shared.u32 	%r57, [%r56];
	add.s32 	%r58, %r203, -1;
	setp.lt.s32 	%p27, %r57, %r194;
	@%p27 bra 	$L__BB0_36;
	add.s32 	%r161, %r194, 1;
	cvt.u64.u32 	%rd12, %r58;
	add.s64 	%rd13, %rd1, %rd12;
	ld.global.u8 	%rs15, [%rd13];
	ld.global.u8 	%rs22, [%rd4];
	setp.ne.s16 	%p28, %rs15, %rs22;
	selp.u32 	%r162, 1, 0, %p28;
	add.s32 	%r163, %r195, %r162;
	min.u32 	%r204, %r161, %r163;
	bra.uni 	$L__BB0_37;
$L__BB0_36:
	add.s32 	%r164, %r57, 1;
	cvt.u64.u32 	%rd14, %r58;
	add.s64 	%rd15, %rd1, %rd14;
	ld.global.u8 	%rs16, [%rd15];
	ld.global.u8 	%rs22, [%rd4];
	setp.ne.s16 	%p29, %rs16, %rs22;
	selp.u32 	%r165, 1, 0, %p29;
	add.s32 	%r166, %r195, %r165;
	min.u32 	%r204, %r164, %r166;
$L__BB0_37:
	setp.eq.s32 	%p30, %r24, 1;
	st.shared.u32 	[%r56], %r204;
	@%p30 bra 	$L__BB0_46;
	add.s32 	%r62, %r203, 1;
	ld.shared.u32 	%r63, [%r56+4];
	setp.lt.s32 	%p31, %r63, %r204;
	@%p31 bra 	$L__BB0_40;
	add.s32 	%r167, %r204, 1;
	cvt.u64.u32 	%rd16, %r203;
	add.s64 	%rd17, %rd1, %rd16;
	ld.global.u8 	%rs17, [%rd17];
	setp.ne.s16 	%p32, %rs17, %rs22;
	selp.u32 	%r168, 1, 0, %p32;
	add.s32 	%r169, %r57, %r168;
	min.u32 	%r205, %r167, %r169;
	bra.uni 	$L__BB0_41;
$L__BB0_40:
	add.s32 	%r170, %r63, 1;
	cvt.u64.u32 	%rd18, %r203;
	add.s64 	%rd19, %rd1, %rd18;
	ld.global.u8 	%rs18, [%rd19];
	setp.ne.s16 	%p33, %rs18, %rs22;
	selp.u32 	%r171, 1, 0, %p33;
	add.s32 	%r172, %r57, %r171;
	min.u32 	%r205, %r170, %r172;
$L__BB0_41:
	setp.eq.s32 	%p34, %r24, 2;
	st.shared.u32 	[%r56+4], %r205;
	@%p34 bra 	$L__BB0_46;
	ld.shared.u32 	%r67, [%r56+8];
	setp.lt.s32 	%p35, %r67, %r205;
	@%p35 bra 	$L__BB0_44;
	add.s32 	%r173, %r205, 1;
	cvt.u64.u32 	%rd20, %r62;
	add.s64 	%rd21, %rd1, %rd20;
	ld.global.u8 	%rs19, [%rd21];
	setp.ne.s16 	%p36, %rs19, %rs22;
	selp.u32 	%r174, 1, 0, %p36;
	add.s32 	%r175, %r63, %r174;
	min.u32 	%r206, %r173, %r175;
	bra.uni 	$L__BB0_45;
$L__BB0_44:
	add.s32 	%r176, %r67, 1;
	cvt.u64.u32 	%rd22, %r62;
	add.s64 	%rd23, %rd1, %rd22;
	ld.global.u8 	%rs20, [%rd23];
	setp.ne.s16 	%p37, %rs20, %rs22;
	selp.u32 	%r177, 1, 0, %p37;
	add.s32 	%r178, %r63, %r177;
	min.u32 	%r206, %r176, %r178;
$L__BB0_45:
	st.shared.u32 	[%r56+8], %r206;
$L__BB0_46:
	add.s32 	%r193, %r193, 1;
	setp.ne.s32 	%p38, %r193, %r10;
	@%p38 bra 	$L__BB0_18;
$L__BB0_47:
	ld.param.u32 	%r185, [_Z22compute_matches_kernelPciiiiS_iPii_param_6];
	shl.b32 	%r179, %r13, 2;
	add.s32 	%r180, %r4, %r179;
	ld.shared.u32 	%r181, [%r180];
	setp.gt.s32 	%p39, %r181, %r185;
	@%p39 bra 	$L__BB0_49;
	ld.param.u64 	%rd25, [_Z22compute_matches_kernelPciiiiS_iPii_param_7];
	cvta.to.global.u64 	%rd24, %rd25;
	atom.global.add.u32 	%r182, [%rd24], 1;
$L__BB0_49:
	cvt.u32.u64 	%r183, %rd3;
	add.s32 	%r187, %r183, %r5;
	setp.lt.s32 	%p40, %r187, %r74;
	sub.s32 	%r186, %r186, %r5;
	@%p40 bra 	$L__BB0_2;
$L__BB0_50:
	ret;

}


// ===== COMPILED SASS (sm_100) =====

	.target	sm_100

	.elftype	@"ET_EXEC"


//--------------------- .note.nv.tkinfo           --------------------------
	.section	.note.nv.tkinfo,"",@"SHT_NOTE"
	.sectionflags	@"SHF_NOTE_NV_TKINFO"
	.tkinfo
        /*0018*/ 	.word	0x00000002
        /*0030*/ 	.string	""
        /*0030*/ 	.string	"ptxas"
        /*0030*/ 	.string	"Cuda compilation tools, release 13.0, V13.0.88"
        /*0030*/ 	.string	"Build cuda_13.0.r13.0/compiler.36424714_0"
        /*0030*/ 	.string	"-arch sm_100 -m 64 "



//--------------------- .note.nv.cuinfo           --------------------------
	.section	.note.nv.cuinfo,"",@"SHT_NOTE"
	.sectionflags	@"SHF_NOTE_NV_CUINFO"
        /*0018*/ 	.short	0x0002
        /*001a*/ 	.short	0x0064
        /*001c*/ 	.short	0x0082
	.zero		2


//--------------------- .nv.info                  --------------------------
	.section	.nv.info,"",@"SHT_CUDA_INFO"
	.align	4


	//----- nvinfo : EIATTR_REGCOUNT
	.align		4
        /*0000*/ 	.byte	0x04, 0x2f
        /*0002*/ 	.short	(.L_1 - .L_0)
	.align		4
.L_0:
        /*0004*/ 	.word	index@(_Z22compute_matches_kernelPciiiiS_iPii)
        /*0008*/ 	.word	0x0000001f


	//----- nvinfo : EIATTR_FRAME_SIZE
	.align		4
.L_1:
        /*000c*/ 	.byte	0x04, 0x11
        /*000e*/ 	.short	(.L_3 - .L_2)
	.align		4
.L_2:
        /*0010*/ 	.word	index@(_Z22compute_matches_kernelPciiiiS_iPii)
        /*0014*/ 	.word	0x00000000


	//----- nvinfo : EIATTR_MIN_STACK_SIZE
	.align		4
.L_3:
        /*0018*/ 	.byte	0x04, 0x12
        /*001a*/ 	.short	(.L_5 - .L_4)
	.align		4
.L_4:
        /*001c*/ 	.word	index@(_Z22compute_matches_kernelPciiiiS_iPii)
        /*0020*/ 	.word	0x00000000
.L_5:


//--------------------- .nv.compat                --------------------------
	.section	.nv.compat,"",@"SHT_CUDA_COMPAT_INFO"
	.align	4
        /*0000*/ 	.byte	0x02, 0x09, 0x00, 0x00, 0x02, 0x02, 0x01, 0x00, 0x02, 0x05, 0x05, 0x00, 0x03, 0x07, 0x01, 0x01
        /*0010*/ 	.byte	0x02, 0x03, 0x00, 0x00, 0x02, 0x06, 0x01, 0x00, 0x04, 0x0b, 0x08, 0x00, 0x09, 0x00, 0x00, 0x00
        /*0020*/ 	.byte	0x00, 0x00, 0x00, 0x00


//--------------------- .nv.info._Z22compute_matches_kernelPciiiiS_iPii --------------------------
	.section	.nv.info._Z22compute_matches_kernelPciiiiS_iPii,"",@"SHT_CUDA_INFO"
	.sectionflags	@""
	.align	4


	//----- nvinfo : EIATTR_CUDA_API_VERSION
	.align		4
        /*0000*/ 	.byte	0x04, 0x37
        /*0002*/ 	.short	(.L_7 - .L_6)
.L_6:
        /*0004*/ 	.word	0x00000082


	//----- nvinfo : EIATTR_KPARAM_INFO
	.align		4
.L_7:
        /*0008*/ 	.byte	0x04, 0x17
        /*000a*/ 	.short	(.L_9 - .L_8)
.L_8:
        /*000c*/ 	.word	0x00000000
        /*0010*/ 	.short	0x0008
        /*0012*/ 	.short	0x0030
        /*0014*/ 	.byte	0x00, 0xf0, 0x11, 0x00


	//----- nvinfo : EIATTR_KPARAM_INFO
	.align		4
.L_9:
        /*0018*/ 	.byte	0x04, 0x17
        /*001a*/ 	.short	(.L_11 - .L_10)
.L_10:
        /*001c*/ 	.word	0x00000000
        /*0020*/ 	.short	0x0007
        /*0022*/ 	.short	0x0028
        /*0024*/ 	.byte	0x00, 0xf5, 0x21, 0x00


	//----- nvinfo : EIATTR_KPARAM_INFO
	.align		4
.L_11:
        /*0028*/ 	.byte	0x04, 0x17
        /*002a*/ 	.short	(.L_13 - .L_12)
.L_12:
        /*002c*/ 	.word	0x00000000
        /*0030*/ 	.short	0x0006
        /*0032*/ 	.short	0x0020
        /*0034*/ 	.byte	0x00, 0xf0, 0x11, 0x00


	//----- nvinfo : EIATTR_KPARAM_INFO
	.align		4
.L_13:
        /*0038*/ 	.byte	0x04, 0x17
        /*003a*/ 	.short	(.L_15 - .L_14)
.L_14:
        /*003c*/ 	.word	0x00000000
        /*0040*/ 	.short	0x0005
        /*0042*/ 	.short	0x0018
        /*0044*/ 	.byte	0x00, 0xf5, 0x21, 0x00


	//----- nvinfo : EIATTR_KPARAM_INFO
	.align		4
.L_15:
        /*0048*/ 	.byte	0x04, 0x17
        /*004a*/ 	.short	(.L_17 - .L_16)
.L_16:
        /*004c*/ 	.word	0x00000000
        /*0050*/ 	.short	0x0004
        /*0052*/ 	.short	0x0014
        /*0054*/ 	.byte	0x00, 0xf0, 0x11, 0x00


	//----- nvinfo : EIATTR_KPARAM_INFO
	.align		4
.L_17:
        /*0058*/ 	.byte	0x04, 0x17
        /*005a*/ 	.short	(.L_19 - .L_18)
.L_18:
        /*005c*/ 	.word	0x00000000
        /*0060*/ 	.short	0x0003
        /*0062*/ 	.short	0x0010
        /*0064*/ 	.byte	0x00, 0xf0, 0x11, 0x00


	//----- nvinfo : EIATTR_KPARAM_INFO
	.align		4
.L_19:
        /*0068*/ 	.byte	0x04, 0x17
        /*006a*/ 	.short	(.L_21 - .L_20)
.L_20:
        /*006c*/ 	.word	0x00000000
        /*0070*/ 	.short	0x0002
        /*0072*/ 	.short	0x000c
        /*0074*/ 	.byte	0x00, 0xf0, 0x11, 0x00


	//----- nvinfo : EIATTR_KPARAM_INFO
	.align		4
.L_21:
        /*0078*/ 	.byte	0x04, 0x17
        /*007a*/ 	.short	(.L_23 - .L_22)
.L_22:
        /*007c*/ 	.word	0x00000000
        /*0080*/ 	.short	0x0001
        /*0082*/ 	.short	0x0008
        /*0084*/ 	.byte	0x00, 0xf0, 0x11, 0x00


	//----- nvinfo : EIATTR_KPARAM_INFO
	.align		4
.L_23:
        /*0088*/ 	.byte	0x04, 0x17
        /*008a*/ 	.short	(.L_25 - .L_24)
.L_24:
        /*008c*/ 	.word	0x00000000
        /*0090*/ 	.short	0x0000
        /*0092*/ 	.short	0x0000
        /*0094*/ 	.byte	0x00, 0xf5, 0x21, 0x00


	//----- nvinfo : EIATTR_SPARSE_MMA_MASK
	.align		4
.L_25:
        /*0098*/ 	.byte	0x03, 0x50
        /*009a*/ 	.short	0x0000


	//----- nvinfo : EIATTR_MAXREG_COUNT
	.align		4
        /*009c*/ 	.byte	0x03, 0x1b
        /*009e*/ 	.short	0x00ff


	//----- nvinfo : EIATTR_MERCURY_ISA_VERSION
	.align		4
        /*00a0*/ 	.byte	0x03, 0x5f
        /*00a2*/ 	.short	0x0101


	//----- nvinfo : EIATTR_INT_WARP_WIDE_INSTR_OFFSETS
	.align		4
        /*00a4*/ 	.byte	0x04, 0x31
        /*00a6*/ 	.short	(.L_27 - .L_26)


	//   ....[0]....
.L_26:
        /*00a8*/ 	.word	0x00001340


	//----- nvinfo : EIATTR_VRC_CTA_INIT_COUNT
	.align		4
.L_27:
        /*00ac*/ 	.byte	0x02, 0x4a
	.zero		1
	.zero		1


	//----- nvinfo : EIATTR_EXIT_INSTR_OFFSETS
	.align		4
        /*00b0*/ 	.byte	0x04, 0x1c
        /*00b2*/ 	.short	(.L_29 - .L_28)


	//   ....[0]....
.L_28:
        /*00b4*/ 	.word	0x000000a0


	//   ....[1]....
        /*00b8*/ 	.word	0x000013f0


	//----- nvinfo : EIATTR_CRS_STACK_SIZE
	.align		4
.L_29:
        /*00bc*/ 	.byte	0x04, 0x1e
        /*00be*/ 	.short	(.L_31 - .L_30)
.L_30:
        /*00c0*/ 	.word	0x00000000


	//----- nvinfo : EIATTR_CBANK_PARAM_SIZE
	.align		4
.L_31:
        /*00c4*/ 	.byte	0x03, 0x19
        /*00c6*/ 	.short	0x0034


	//----- nvinfo : EIATTR_PARAM_CBANK
	.align		4
        /*00c8*/ 	.byte	0x04, 0x0a
        /*00ca*/ 	.short	(.L_33 - .L_32)
	.align		4
.L_32:
        /*00cc*/ 	.word	index@(.nv.constant0._Z22compute_matches_kernelPciiiiS_iPii)
        /*00d0*/ 	.short	0x0380
        /*00d2*/ 	.short	0x0034


	//----- nvinfo : EIATTR_SW_WAR
	.align		4
.L_33:
        /*00d4*/ 	.byte	0x04, 0x36
        /*00d6*/ 	.short	(.L_35 - .L_34)
.L_34:
        /*00d8*/ 	.word	0x00000008
.L_35:


//--------------------- .nv.callgraph             --------------------------
	.section	.nv.callgraph,"",@"SHT_CUDA_CALLGRAPH"
	.align	4
	.sectionentsize	8
	.align		4
        /*0000*/ 	.word	0x00000000
	.align		4
        /*0004*/ 	.word	0xffffffff
	.align		4
        /*0008*/ 	.word	0x00000000
	.align		4
        /*000c*/ 	.word	0xfffffffe
	.align		4
        /*0010*/ 	.word	0x00000000
	.align		4
        /*0014*/ 	.word	0xfffffffd
	.align		4
        /*0018*/ 	.word	0x00000000
	.align		4
        /*001c*/ 	.word	0xfffffffc


//--------------------- .text._Z22compute_matches_kernelPciiiiS_iPii --------------------------
	.section	.text._Z22compute_matches_kernelPciiiiS_iPii,"ax",@progbits
	.align	128
        .global         _Z22compute_matches_kernelPciiiiS_iPii
        .type           _Z22compute_matches_kernelPciiiiS_iPii,@function
        .size           _Z22compute_matches_kernelPciiiiS_iPii,(.L_x_22 - _Z22compute_matches_kernelPciiiiS_iPii)
        .other          _Z22compute_matches_kernelPciiiiS_iPii,@"STO_CUDA_ENTRY STV_DEFAULT"
_Z22compute_matches_kernelPciiiiS_iPii:
.text._Z22compute_matches_kernelPciiiiS_iPii:
[----:B------:R-:W-:Y:S01]  /*0000*/  LDC R1, c[0x0][0x37c] ;  /* 0x0000df00ff017b82 */ /* 0x000fe20000000800 */
[----:B------:R-:W0:Y:S01]  /*0010*/  S2R R9, SR_TID.X ;  /* 0x0000000000097919 */ /* 0x000e220000002100 */
[----:B------:R-:W0:Y:S01]  /*0020*/  LDCU UR6, c[0x0][0x360] ;  /* 0x00006c00ff0677ac */ /* 0x000e220008000800 */
[----:B------:R-:W0:Y:S01]  /*0030*/  S2R R0, SR_CTAID.X ;  /* 0x0000000000007919 */ /* 0x000e220000002500 */
[----:B------:R-:W1:Y:S01]  /*0040*/  LDCU.64 UR8, c[0x0][0x388] ;  /* 0x00007100ff0877ac */ /* 0x000e620008000a00 */
[----:B------:R-:W2:Y:S01]  /*0050*/  LDCU UR4, c[0x0][0x3b0] ;  /* 0x00007600ff0477ac */ /* 0x000ea20008000800 */
[--C-:B0-----:R-:W-:Y:S02]  /*0060*/  IMAD R0, R0, UR6, R9.reuse ;  /* 0x0000000600007c24 */ /* 0x101fe4000f8e0209 */
[----:B--2---:R-:W-:Y:S02]  /*0070*/  IMAD R9, R9, UR4, R9 ;  /* 0x0000000409097c24 */ /* 0x004fe4000f8e0209 */
[----:B-1----:R-:W-:-:S05]  /*0080*/  VIADD R0, R0, UR8 ;  /* 0x0000000800007c36 */ /* 0x002fca0008000000 */
[----:B------:R-:W-:-:S13]  /*0090*/  ISETP.GE.AND P0, PT, R0, UR9, PT ;  /* 0x0000000900007c0c */ /* 0x000fda000bf06270 */
[----:B------:R-:W-:Y:S05]  /*00a0*/  @P0 EXIT ;  /* 0x000000000000094d */ /* 0x000fea0003800000 */
[----:B------:R-:W0:Y:S01]  /*00b0*/  S2UR UR5, SR_CgaCtaId ;  /* 0x00000000000579c3 */ /* 0x000e220000008800 */
[----:B------:R-:W1:Y:S01]  /*00c0*/  LDCU UR10, c[0x0][0x390] ;  /* 0x00007200ff0a77ac */ /* 0x000e620008000800 */
[----:B------:R-:W2:Y:S01]  /*00d0*/  LDCU UR7, c[0x0][0x370] ;  /* 0x00006e00ff0777ac */ /* 0x000ea20008000800 */
[----:B------:R-:W-:Y:S01]  /*00e0*/  UMOV UR4, 0x400 ;  /* 0x0000040000047882 */ /* 0x000fe20000000000 */
[----:B------:R-:W3:Y:S01]  /*00f0*/  LDCU.64 UR8, c[0x0][0x358] ;  /* 0x00006b00ff0877ac */ /* 0x000ee20008000a00 */
[----:B-1----:R-:W-:Y:S01]  /*0100*/  IADD3 R8, PT, PT, -R0, UR10, RZ ;  /* 0x0000000a00087c10 */ /* 0x002fe2000fffe1ff */
[----:B0-----:R-:W-:Y:S02]  /*0110*/  ULEA UR4, UR5, UR4, 0x18 ;  /* 0x0000000405047291 */ /* 0x001fe4000f8ec0ff */
[----:B--2---:R-:W-:-:S04]  /*0120*/  UIMAD UR5, UR6, UR7, URZ ;  /* 0x00000007060572a4 */ /* 0x004fc8000f8e02ff */
[----:B---3--:R-:W-:-:S08]  /*0130*/  LEA R9, R9, UR4, 0x2 ;  /* 0x0000000409097c11 */ /* 0x008fd0000f8e10ff */
.L_x_20:
[----:B0-2---:R-:W0:Y:S01]  /*0140*/  LDC.64 R2, c[0x0][0x390] ;  /* 0x0000e400ff027b82 */ /* 0x005e220000000a00 */
[----:B------:R-:W-:Y:S01]  /*0150*/  IMAD.MOV R10, RZ, RZ, -R0 ;  /* 0x000000ffff0a7224 */ /* 0x000fe200078e0a00 */
[----:B------:R-:W-:Y:S04]  /*0160*/  BSSY.RECONVERGENT B0, `(.L_x_0) ;  /* 0x0000115000007945 */ /* 0x000fe80003800200 */
[----:B0-----:R-:W-:Y:S01]  /*0170*/  VIADDMNMX R10, R10, R2, R3, PT ;  /* 0x000000020a0a7246 */ /* 0x001fe20003800103 */
[----:B------:R-:W-:Y:S01]  /*0180*/  IMAD.MOV.U32 R2, RZ, RZ, 0x1 ;  /* 0x00000001ff027424 */ /* 0x000fe200078e00ff */
[----:B------:R-:W-:Y:S02]  /*0190*/  VIMNMX R11, PT, PT, R8, R3, PT ;  /* 0x00000003080b7248 */ /* 0x000fe40003fe0100 */
[----:B------:R-:W-:-:S02]  /*01a0*/  ISETP.NE.AND P0, PT, R10, RZ, PT ;  /* 0x000000ff0a00720c */ /* 0x000fc40003f05270 */
[----:B------:R-:W-:-:S11]  /*01b0*/  VIADDMNMX.U32 R11, R11, R2, 0x2, !PT ;  /* 0x000000020b0b7446 */ /* 0x000fd60007800002 */
[----:B-1----:R-:W-:Y:S05]  /*01c0*/  @!P0 BRA `(.L_x_1) ;  /* 0x0000001000388947 */ /* 0x002fea0003800000 */
[C---:B------:R-:W-:Y:S01]  /*01d0*/  VIADD R19, R11.reuse, 0xfffffffe ;  /* 0xfffffffe0b137836 */ /* 0x040fe20000000000 */
[----:B------:R-:W-:Y:S01]  /*01e0*/  BSSY.RECONVERGENT B1, `(.L_x_2) ;  /* 0x000002f000017945 */ /* 0x000fe20003800200 */
[----:B------:R-:W-:Y:S01]  /*01f0*/  VIADD R12, R11, 0xffffffff ;  /* 0xffffffff0b0c7836 */ /* 0x000fe20000000000 */
[----:B------:R-:W-:Y:S01]  /*0200*/  SHF.R.S32.HI R20, RZ, 0x1f, R0 ;  /* 0x0000001fff147819 */ /* 0x000fe20000011400 */
[----:B------:R-:W-:Y:S01]  /*0210*/  IMAD.MOV.U32 R2, RZ, RZ, 0x1 ;  /* 0x00000001ff027424 */ /* 0x000fe200078e00ff */
[----:B------:R-:W-:-:S13]  /*0220*/  ISETP.GE.U32.AND P0, PT, R19, 0xf, PT ;  /* 0x0000000f1300780c */ /* 0x000fda0003f06070 */
[----:B------:R-:W-:Y:S05]  /*0230*/  @!P0 BRA `(.L_x_3) ;  /* 0x0000000000a48947 */ /* 0x000fea0003800000 */
[----:B------:R-:W-:Y:S01]  /*0240*/  BSSY.RECONVERGENT B2, `(.L_x_4) ;  /* 0x0000027000027945 */ /* 0x000fe20003800200 */
[----:B------:R-:W-:Y:S01]  /*0250*/  VIADD R3, R9, 0x20 ;  /* 0x0000002009037836 */ /* 0x000fe20000000000 */
[----:B------:R-:W-:Y:S01]  /*0260*/  LOP3.LUT R7, R12, 0xfffffff0, RZ, 0xc0, !PT ;  /* 0xfffffff00c077812 */ /* 0x000fe200078ec0ff */
[----:B------:R-:W-:-:S07]  /*0270*/  IMAD.MOV.U32 R2, RZ, RZ, RZ ;  /* 0x000000ffff027224 */ /* 0x000fce00078e00ff */
.L_x_5:
[C---:B------:R-:W-:Y:S02]  /*0280*/  VIADD R4, R2.reuse, 0x1 ;  /* 0x0000000102047836 */ /* 0x040fe40000000000 */
[C---:B------:R-:W-:Y:S02]  /*0290*/  VIADD R6, R2.reuse, 0x2 ;  /* 0x0000000202067836 */ /* 0x040fe40000000000 */
[C---:B------:R-:W-:Y:S01]  /*02a0*/  VIADD R14, R2.reuse, 0x3 ;  /* 0x00000003020e7836 */ /* 0x040fe20000000000 */
[----:B------:R0:W-:Y:S01]  /*02b0*/  STS [R3+-0x1c], R4 ;  /* 0xffffe40403007388 */ /* 0x0001e20000000800 */
[C---:B------:R-:W-:Y:S02]  /*02c0*/  VIADD R16, R2.reuse, 0x4 ;  /* 0x0000000402107836 */ /* 0x040fe40000000000 */
[C---:B------:R-:W-:Y:S01]  /*02d0*/  VIADD R18, R2.reuse, 0x5 ;  /* 0x0000000502127836 */ /* 0x040fe20000000000 */
[----:B------:R1:W-:Y:S01]  /*02e0*/  STS [R3+-0x18], R6 ;  /* 0xffffe80603007388 */ /* 0x0003e20000000800 */
[----:B------:R-:W-:-:S02]  /*02f0*/  VIADD R22, R2, 0x6 ;  /* 0x0000000602167836 */ /* 0x000fc40000000000 */
[C---:B------:R-:W-:Y:S01]  /*0300*/  VIADD R24, R2.reuse, 0x7 ;  /* 0x0000000702187836 */ /* 0x040fe20000000000 */
[----:B------:R2:W-:Y:S01]  /*0310*/  STS [R3+-0x14], R14 ;  /* 0xffffec0e03007388 */ /* 0x0005e20000000800 */
[C---:B------:R-:W-:Y:S02]  /*0320*/  VIADD R26, R2.reuse, 0x8 ;  /* 0x00000008021a7836 */ /* 0x040fe40000000000 */
[C---:B0-----:R-:W-:Y:S01]  /*0330*/  VIADD R4, R2.reuse, 0x9 ;  /* 0x0000000902047836 */ /* 0x041fe20000000000 */
[----:B------:R0:W-:Y:S01]  /*0340*/  STS [R3+-0x10], R16 ;  /* 0xfffff01003007388 */ /* 0x0001e20000000800 */
[C---:B------:R-:W-:Y:S02]  /*0350*/  VIADD R28, R2.reuse, 0xa ;  /* 0x0000000a021c7836 */ /* 0x040fe40000000000 */
[C---:B------:R-:W-:Y:S01]  /*0360*/  VIADD R5, R2.reuse, 0xb ;  /* 0x0000000b02057836 */ /* 0x040fe20000000000 */
[----:B------:R3:W-:Y:S01]  /*0370*/  STS [R3+-0xc], R18 ;  /* 0xfffff41203007388 */ /* 0x0007e20000000800 */
[C---:B-1----:R-:W-:Y:S01]  /*0380*/  VIADD R6, R2.reuse, 0xc ;  /* 0x0000000c02067836 */ /* 0x042fe20000000000 */
[----:B--2---:R-:W-:-:S02]  /*0390*/  IADD3 R14, PT, PT, R2, 0xd, RZ ;  /* 0x0000000d020e7810 */ /* 0x004fc40007ffe0ff */
[----:B------:R-:W-:Y:S01]  /*03a0*/  STS [R3+-0x8], R22 ;  /* 0xfffff81603007388 */ /* 0x000fe20000000800 */
[----:B0-----:R-:W-:-:S03]  /*03b0*/  VIADD R16, R2, 0xe ;  /* 0x0000000e02107836 */ /* 0x001fc60000000000 */
[----:B------:R-:W-:Y:S01]  /*03c0*/  STS [R3+-0x4], R24 ;  /* 0xfffffc1803007388 */ /* 0x000fe20000000800 */
[C---:B---3--:R-:W-:Y:S02]  /*03d0*/  VIADD R18, R2.reuse, 0xf ;  /* 0x0000000f02127836 */ /* 0x048fe40000000000 */
[----:B------:R-:W-:Y:S01]  /*03e0*/  VIADD R2, R2, 0x10 ;  /* 0x0000001002027836 */ /* 0x000fe20000000000 */
[----:B------:R-:W-:Y:S04]  /*03f0*/  STS [R3], R26 ;  /* 0x0000001a03007388 */ /* 0x000fe80000000800 */
[----:B------:R-:W-:Y:S01]  /*0400*/  ISETP.NE.AND P0, PT, R2, R7, PT ;  /* 0x000000070200720c */ /* 0x000fe20003f05270 */
[----:B------:R-:W-:Y:S04]  /*0410*/  STS [R3+0x4], R4 ;  /* 0x0000040403007388 */ /* 0x000fe80000000800 */
[----:B------:R-:W-:Y:S04]  /*0420*/  STS [R3+0x8], R28 ;  /* 0x0000081c03007388 */ /* 0x000fe80000000800 */
[----:B------:R-:W-:Y:S04]  /*0430*/  STS [R3+0xc], R5 ;  /* 0x00000c0503007388 */ /* 0x000fe80000000800 */
[----:B------:R-:W-:Y:S04]  /*0440*/  STS [R3+0x10], R6 ;  /* 0x0000100603007388 */ /* 0x000fe80000000800 */
[----:B------:R-:W-:Y:S04]  /*0450*/  STS [R3+0x14], R14 ;  /* 0x0000140e03007388 */ /* 0x000fe80000000800 */
[----:B------:R-:W-:Y:S04]  /*0460*/  STS [R3+0x18], R16 ;  /* 0x0000181003007388 */ /* 0x000fe80000000800 */
[----:B------:R-:W-:Y:S04]  /*0470*/  STS [R3+0x1c], R18 ;  /* 0x00001c1203007388 */ /* 0x000fe80000000800 */
[----:B------:R0:W-:Y:S02]  /*0480*/  STS [R3+0x20], R2 ;  /* 0x0000200203007388 */ /* 0x0001e40000000800 */
[----:B0-----:R-:W-:Y:S01]  /*0490*/  VIADD R3, R3, 0x40 ;  /* 0x0000004003037836 */ /* 0x001fe20000000000 */
[----:B------:R-:W-:Y:S06]  /*04a0*/  @P0 BRA `(.L_x_5) ;  /* 0xfffffffc00740947 */ /* 0x000fec000383ffff */
[----:B------:R-:W-:Y:S05]  /*04b0*/  BSYNC.RECONVERGENT B2 ;  /* 0x0000000000027941 */ /* 0x000fea0003800200 */
.L_x_4:
[----:B------:R-:W-:-:S07]  /*04c0*/  VIADD R2, R2, 0x1 ;  /* 0x0000000102027836 */ /* 0x000fce0000000000 */
.L_x_3:
[----:B------:R-:W-:Y:S05]  /*04d0*/  BSYNC.RECONVERGENT B1 ;  /* 0x0000000000017941 */ /* 0x000fea0003800200 */
.L_x_2:
[----:B------:R-:W-:Y:S01]  /*04e0*/  LOP3.LUT P0, RZ, R12, 0xf, RZ, 0xc0, !PT ;  /* 0x0000000f0cff7812 */ /* 0x000fe2000780c0ff */
[----:B------:R-:W-:-:S12]  /*04f0*/  BSSY.RECONVERGENT B1, `(.L_x_6) ;  /* 0x0000038000017945 */ /* 0x000fd80003800200 */
[----:B------:R-:W-:Y:S05]  /*0500*/  @!P0 BRA `(.L_x_7) ;  /* 0x0000000000d88947 */ /* 0x000fea0003800000 */
[----:B------:R-:W-:Y:S01]  /*0510*/  VIADD R4, R11, 0xf ;  /* 0x0000000f0b047836 */ /* 0x000fe20000000000 */
[----:B------:R-:W-:Y:S04]  /*0520*/  BSSY.RECONVERGENT B2, `(.L_x_8) ;  /* 0x0000017000027945 */ /* 0x000fe80003800200 */
[C---:B------:R-:W-:Y:S02]  /*0530*/  LOP3.LUT R3, R4.reuse, 0xf, RZ, 0xc0, !PT ;  /* 0x0000000f04037812 */ /* 0x040fe400078ec0ff */
[----:B------:R-:W-:-:S03]  /*0540*/  LOP3.LUT P1, RZ, R4, 0x7, RZ, 0xc0, !PT ;  /* 0x0000000704ff7812 */ /* 0x000fc6000782c0ff */
[----:B------:R-:W-:-:S05]  /*0550*/  VIADD R3, R3, 0xffffffff ;  /* 0xffffffff03037836 */ /* 0x000fca0000000000 */
[----:B------:R-:W-:-:S13]  /*0560*/  ISETP.GE.U32.AND P0, PT, R3, 0x7, PT ;  /* 0x000000070300780c */ /* 0x000fda0003f06070 */
[----:B------:R-:W-:Y:S05]  /*0570*/  @!P0 BRA `(.L_x_9) ;  /* 0x0000000000448947 */ /* 0x000fea0003800000 */
[C---:B------:R-:W-:Y:S02]  /*0580*/  IMAD R3, R2.reuse, 0x4, R9 ;  /* 0x0000000402037824 */ /* 0x040fe400078e0209 */
[C---:B------:R-:W-:Y:S02]  /*0590*/  VIADD R4, R2.reuse, 0x1 ;  /* 0x0000000102047836 */ /* 0x040fe40000000000 */
[C---:B------:R-:W-:Y:S01]  /*05a0*/  VIADD R6, R2.reuse, 0x2 ;  /* 0x0000000202067836 */ /* 0x040fe20000000000 */
[----:B------:R0:W-:Y:S01]  /*05b0*/  STS [R3], R2 ;  /* 0x0000000203007388 */ /* 0x0001e20000000800 */
[C---:B------:R-:W-:Y:S02]  /*05c0*/  VIADD R14, R2.reuse, 0x3 ;  /* 0x00000003020e7836 */ /* 0x040fe40000000000 */
[C---:B------:R-:W-:Y:S01]  /*05d0*/  VIADD R16, R2.reuse, 0x4 ;  /* 0x0000000402107836 */ /* 0x040fe20000000000 */
[----:B------:R1:W-:Y:S01]  /*05e0*/  STS [R3+0x4], R4 ;  /* 0x0000040403007388 */ /* 0x0003e20000000800 */
[----:B------:R-:W-:-:S02]  /*05f0*/  VIADD R18, R2, 0x5 ;  /* 0x0000000502127836 */ /* 0x000fc40000000000 */
[C---:B------:R-:W-:Y:S01]  /*0600*/  VIADD R22, R2.reuse, 0x6 ;  /* 0x0000000602167836 */ /* 0x040fe20000000000 */
[----:B------:R1:W-:Y:S01]  /*0610*/  STS [R3+0x8], R6 ;  /* 0x0000080603007388 */ /* 0x0003e20000000800 */
[C---:B------:R-:W-:Y:S02]  /*0620*/  VIADD R24, R2.reuse, 0x7 ;  /* 0x0000000702187836 */ /* 0x040fe40000000000 */
[----:B0-----:R-:W-:Y:S01]  /*0630*/  VIADD R2, R2, 0x8 ;  /* 0x0000000802027836 */ /* 0x001fe20000000000 */
[----:B------:R1:W-:Y:S04]  /*0640*/  STS [R3+0xc], R14 ;  /* 0x00000c0e03007388 */ /* 0x0003e80000000800 */
[----:B------:R1:W-:Y:S04]  /*0650*/  STS [R3+0x10], R16 ;  /* 0x0000101003007388 */ /* 0x0003e80000000800 */
[----:B------:R1:W-:Y:S04]  /*0660*/  STS [R3+0x14], R18 ;  /* 0x0000141203007388 */ /* 0x0003e80000000800 */
[----:B------:R1:W-:Y:S04]  /*0670*/  STS [R3+0x18], R22 ;  /* 0x0000181603007388 */ /* 0x0003e80000000800 */
[----:B------:R1:W-:Y:S02]  /*0680*/  STS [R3+0x1c], R24 ;  /* 0x00001c1803007388 */ /* 0x0003e40000000800 */
.L_x_9:
[----:B------:R-:W-:Y:S05]  /*0690*/  BSYNC.RECONVERGENT B2 ;  /* 0x0000000000027941 */ /* 0x000fea0003800200 */
.L_x_8:
[----:B------:R-:W-:Y:S05]  /*06a0*/  @!P1 BRA `(.L_x_7) ;  /* 0x0000000000709947 */ /* 0x000fea0003800000 */
[----:B-1----:R-:W-:Y:S01]  /*06b0*/  IADD3 R3, PT, PT, R11, 0x7, RZ ;  /* 0x000000070b037810 */ /* 0x002fe20007ffe0ff */
[----:B------:R-:W-:Y:S03]  /*06c0*/  BSSY.RECONVERGENT B2, `(.L_x_10) ;  /* 0x0000010000027945 */ /* 0x000fe60003800200 */
[C---:B------:R-:W-:Y:S02]  /*06d0*/  LOP3.LUT R4, R3.reuse, 0x7, RZ, 0xc0, !PT ;  /* 0x0000000703047812 */ /* 0x040fe400078ec0ff */
[----:B------:R-:W-:-:S03]  /*06e0*/  LOP3.LUT R3, R3, 0x3, RZ, 0xc0, !PT ;  /* 0x0000000303037812 */ /* 0x000fc600078ec0ff */
[----:B------:R-:W-:Y:S01]  /*06f0*/  VIADD R4, R4, 0xffffffff ;  /* 0xffffffff04047836 */ /* 0x000fe20000000000 */
[----:B------:R-:W-:-:S04]  /*0700*/  ISETP.NE.AND P1, PT, R3, RZ, PT ;  /* 0x000000ff0300720c */ /* 0x000fc80003f25270 */
[----:B------:R-:W-:-:S13]  /*0710*/  ISETP.GE.U32.AND P0, PT, R4, 0x3, PT ;  /* 0x000000030400780c */ /* 0x000fda0003f06070 */
[----:B------:R-:W-:Y:S05]  /*0720*/  @!P0 BRA `(.L_x_11) ;  /* 0x0000000000248947 */ /* 0x000fea0003800000 */
[C---:B------:R-:W-:Y:S02]  /*0730*/  IMAD R5, R2.reuse, 0x4, R9 ;  /* 0x0000000402057824 */ /* 0x040fe400078e0209 */
[C---:B------:R-:W-:Y:S02]  /*0740*/  VIADD R4, R2.reuse, 0x1 ;  /* 0x0000000102047836 */ /* 0x040fe40000000000 */
[C---:B------:R-:W-:Y:S01]  /*0750*/  VIADD R6, R2.reuse, 0x2 ;  /* 0x0000000202067836 */ /* 0x040fe20000000000 */
[----:B------:R0:W-:Y:S01]  /*0760*/  STS [R5], R2 ;  /* 0x0000000205007388 */ /* 0x0001e20000000800 */
[----:B------:R-:W-:-:S03]  /*0770*/  VIADD R14, R2, 0x3 ;  /* 0x00000003020e7836 */ /* 0x000fc60000000000 */
[----:B------:R1:W-:Y:S04]  /*0780*/  STS [R5+0x4], R4 ;  /* 0x0000040405007388 */ /* 0x0003e80000000800 */
[----:B------:R1:W-:Y:S01]  /*0790*/  STS [R5+0x8], R6 ;  /* 0x0000080605007388 */ /* 0x0003e20000000800 */
[----:B0-----:R-:W-:-:S03]  /*07a0*/  VIADD R2, R2, 0x4 ;  /* 0x0000000402027836 */ /* 0x001fc60000000000 */
[----:B------:R1:W-:Y:S04]  /*07b0*/  STS [R5+0xc], R14 ;  /* 0x00000c0e05007388 */ /* 0x0003e80000000800 */
.L_x_11:
[----:B------:R-:W-:Y:S05]  /*07c0*/  BSYNC.RECONVERGENT B2 ;  /* 0x0000000000027941 */ /* 0x000fea0003800200 */
.L_x_10:
[----:B------:R-:W-:Y:S05]  /*07d0*/  @!P1 BRA `(.L_x_7) ;  /* 0x0000000000249947 */ /* 0x000fea0003800000 */
[----:B-1----:R-:W-:Y:S01]  /*07e0*/  IMAD R5, R2, 0x4, R9 ;  /* 0x0000000402057824 */ /* 0x002fe200078e0209 */
[----:B------:R-:W-:-:S04]  /*07f0*/  ISETP.NE.AND P0, PT, R3, 0x1, PT ;  /* 0x000000010300780c */ /* 0x000fc80003f05270 */
[----:B------:R0:W-:Y:S09]  /*0800*/  STS [R5], R2 ;  /* 0x0000000205007388 */ /* 0x0001f20000000800 */
[----:B------:R-:W-:Y:S05]  /*0810*/  @!P0 BRA `(.L_x_7) ;  /* 0x0000000000148947 */ /* 0x000fea0003800000 */
[----:B------:R-:W-:Y:S01]  /*0820*/  ISETP.NE.AND P0, PT, R3, 0x2, PT ;  /* 0x000000020300780c */ /* 0x000fe20003f05270 */
[----:B------:R-:W-:-:S05]  /*0830*/  VIADD R3, R2, 0x1 ;  /* 0x0000000102037836 */ /* 0x000fca0000000000 */
[----:B------:R2:W-:Y:S07]  /*0840*/  STS [R5+0x4], R3 ;  /* 0x0000040305007388 */ /* 0x0005ee0000000800 */
[----:B0-----:R-:W-:-:S05]  /*0850*/  @P0 VIADD R2, R2, 0x2 ;  /* 0x0000000202020836 */ /* 0x001fca0000000000 */
[----:B------:R2:W-:Y:S02]  /*0860*/  @P0 STS [R5+0x8], R2 ;  /* 0x0000080205000388 */ /* 0x0005e40000000800 */
.L_x_7:
[----:B------:R-:W-:Y:S05]  /*0870*/  BSYNC.RECONVERGENT B1 ;  /* 0x0000000000017941 */ /* 0x000fea0003800200 */
.L_x_6:
[C---:B------:R-:W-:Y:S01]  /*0880*/  LOP3.LUT R21, R12.reuse, 0x3, RZ, 0xc0, !PT ;  /* 0x000000030c157812 */ /* 0x040fe200078ec0ff */
[----:B-1----:R-:W-:Y:S01]  /*0890*/  IMAD.MOV.U32 R14, RZ, RZ, 0x1 ;  /* 0x00000001ff0e7424 */ /* 0x002fe200078e00ff */
[----:B------:R-:W-:-:S07]  /*08a0*/  LOP3.LUT R12, R12, 0xfffffffc, RZ, 0xc0, !PT ;  /* 0xfffffffc0c0c7812 */ /* 0x000fce00078ec0ff */
.L_x_17:
[----:B0-----:R-:W0:Y:S01]  /*08b0*/  LDCU.64 UR6, c[0x0][0x380] ;  /* 0x00007000ff0677ac */ /* 0x001e220008000a00 */
[----:B-1----:R1:W-:Y:S01]  /*08c0*/  STS [R9], R14 ;  /* 0x0000000e09007388 */ /* 0x0023e20000000800 */
[----:B------:R-:W-:Y:S01]  /*08d0*/  ISETP.GE.U32.AND P0, PT, R19, 0x3, PT ;  /* 0x000000031300780c */ /* 0x000fe20003f06070 */
[----:B------:R-:W-:Y:S01]  /*08e0*/  VIADD R13, R14, 0xffffffff ;  /* 0xffffffff0e0d7836 */ /* 0x000fe20000000000 */
[----:B------:R-:W-:Y:S01]  /*08f0*/  BSSY.RECONVERGENT B1, `(.L_x_12) ;  /* 0x0000053000017945 */ /* 0x000fe20003800200 */
[----:B------:R-:W-:Y:S02]  /*0900*/  IMAD.MOV.U32 R18, RZ, RZ, 0x1 ;  /* 0x00000001ff127424 */ /* 0x000fe400078e00ff */
[----:B------:R-:W-:Y:S01]  /*0910*/  IMAD.MOV.U32 R15, RZ, RZ, R14 ;  /* 0x000000ffff0f7224 */ /* 0x000fe200078e000e */
[----:B0-2---:R-:W-:-:S04]  /*0920*/  IADD3 R2, P1, P2, R0, UR6, R13 ;  /* 0x0000000600027c10 */ /* 0x005fc8000fa3e00d */
[----:B------:R-:W-:-:S03]  /*0930*/  IADD3.X R3, PT, PT, R20, UR7, RZ, P1, P2 ;  /* 0x0000000714037c10 */ /* 0x000fc60008fe44ff */
[----:B-1----:R-:W-:Y:S06]  /*0940*/  @!P0 BRA `(.L_x_13) ;  /* 0x0000000400348947 */ /* 0x002fec0003800000 */
[----:B------:R0:W5:Y:S01]  /*0950*/  LDG.E.U8 R17, desc[UR8][R2.64] ;  /* 0x0000000802117981 */ /* 0x000162000c1e1100 */
[----:B------:R-:W1:Y:S01]  /*0960*/  LDC.64 R4, c[0x0][0x398] ;  /* 0x0000e600ff047b82 */ /* 0x000e620000000a00 */
[----:B------:R-:W-:Y:S01]  /*0970*/  BSSY.RECONVERGENT B2, `(.L_x_13) ;  /* 0x000004a000027945 */ /* 0x000fe20003800200 */
[----:B------:R-:W-:Y:S02]  /*0980*/  IMAD.MOV.U32 R18, RZ, RZ, 0x1 ;  /* 0x00000001ff127424 */ /* 0x000fe400078e00ff */
[----:B------:R-:W-:-:S07]  /*0990*/  IMAD.MOV.U32 R15, RZ, RZ, R14 ;  /* 0x000000ffff0f7224 */ /* 0x000fce00078e000e */
.L_x_14:
[----:B------:R-:W-:-:S05]  /*09a0*/  VIADD R7, R18, 0xffffffff ;  /* 0xffffffff12077836 */ /* 0x000fca0000000000 */
[----:B-1----:R-:W-:-:S04]  /*09b0*/  IADD3 R6, P0, PT, R7, R4, RZ ;  /* 0x0000000407067210 */ /* 0x002fc80007f1e0ff */
[----:B------:R-:W-:-:S05]  /*09c0*/  IADD3.X R7, PT, PT, RZ, R5, RZ, P0, !PT ;  /* 0x00000005ff077210 */ /* 0x000fca00007fe4ff */
[----:B------:R-:W2:Y:S04]  /*09d0*/  LDG.E.U8 R28, desc[UR8][R6.64] ;  /* 0x00000008061c7981 */ /* 0x000ea8000c1e1100 */
[----:B------:R-:W3:Y:S04]  /*09e0*/  LDG.E.U8 R23, desc[UR8][R6.64+0x1] ;  /* 0x0000010806177981 */ /* 0x000ee8000c1e1100 */
[----:B------:R-:W4:Y:S04]  /*09f0*/  LDG.E.U8 R16, desc[UR8][R6.64+0x2] ;  /* 0x0000020806107981 */ /* 0x000f28000c1e1100 */
[----:B------:R1:W4:Y:S01]  /*0a00*/  LDG.E.U8 R22, desc[UR8][R6.64+0x3] ;  /* 0x0000030806167981 */ /* 0x000322000c1e1100 */
[----:B------:R-:W-:-:S02]  /*0a10*/  IMAD R24, R18, 0x4, R9 ;  /* 0x0000000412187824 */ /* 0x000fc400078e0209 */
[----:B------:R-:W-:-:S03]  /*0a20*/  VIADD R25, R13, 0x1 ;  /* 0x000000010d197836 */ /* 0x000fc60000000000 */
[----:B------:R-:W0:Y:S04]  /*0a30*/  LDS R26, [R24] ;  /* 0x00000000181a7984 */ /* 0x000e280000000800 */
[----:B-1----:R-:W1:Y:S01]  /*0a40*/  LDS R6, [R24+0x4] ;  /* 0x0000040018067984 */ /* 0x002e620000000800 */
[----:B0-----:R-:W-:-:S13]  /*0a50*/  ISETP.GE.AND P0, PT, R26, R15, PT ;  /* 0x0000000f1a00720c */ /* 0x001fda0003f06270 */
[----:B------:R-:W-:Y:S01]  /*0a60*/  @P0 IMAD.MOV.U32 R27, RZ, RZ, R25 ;  /* 0x000000ffff1b0224 */ /* 0x000fe200078e0019 */
[CC--:B--2--5:R-:W-:Y:S02]  /*0a70*/  ISETP.NE.OR P2, PT, R28.reuse, R17.reuse, P0 ;  /* 0x000000111c00720c */ /* 0x0e4fe40000745670 */
[----:B------:R-:W-:-:S11]  /*0a80*/  ISETP.NE.OR P1, PT, R28, R17, !P0 ;  /* 0x000000111c00720c */ /* 0x000fd60004725670 */
[--C-:B------:R-:W-:Y:S02]  /*0a90*/  @!P2 IMAD.MOV R25, RZ, RZ, R13.reuse ;  /* 0x000000ffff19a224 */ /* 0x100fe400078e020d */
[--C-:B------:R-:W-:Y:S01]  /*0aa0*/  @!P1 IMAD.MOV R27, RZ, RZ, R13.reuse ;  /* 0x000000ffff1b9224 */ /* 0x100fe200078e020d */
[----:B------:R-:W-:Y:S02]  /*0ab0*/  @!P0 PRMT R13, R17, 0x7610, R13 ;  /* 0x00007610110d8816 */ /* 0x000fe4000000000d */
[----:B------:R-:W-:Y:S02]  /*0ac0*/  @!P0 VIADDMNMX.U32 R7, R26, 0x1, R25, PT ;  /* 0x000000011a078846 */ /* 0x000fe40003800019 */
[----:B------:R-:W-:Y:S02]  /*0ad0*/  @P0 VIADDMNMX.U32 R7, R15, 0x1, R27, PT ;  /* 0x000000010f070846 */ /* 0x000fe4000380001b */
[----:B------:R-:W-:Y:S02]  /*0ae0*/  @P0 PRMT R13, R17, 0x7610, R13 ;  /* 0x00007610110d0816 */ /* 0x000fe4000000000d */
[----:B-1----:R-:W-:Y:S01]  /*0af0*/  ISETP.GE.AND P2, PT, R6, R7, PT ;  /* 0x000000070600720c */ /* 0x002fe20003f46270 */
[----:B------:R-:W-:Y:S01]  /*0b00*/  STS [R24], R7 ;  /* 0x0000000718007388 */ /* 0x000fe20000000800 */
[----:B------:R-:W-:Y:S01]  /*0b10*/  PRMT R15, R13, 0x9910, RZ ;  /* 0x000099100d0f7816 */ /* 0x000fe200000000ff */
[----:B------:R-:W-:Y:S01]  /*0b20*/  VIADD R13, R26, 0x1 ;  /* 0x000000011a0d7836 */ /* 0x000fe20000000000 */
[----:B------:R-:W-:-:S02]  /*0b30*/  PLOP3.LUT P1, PT, PT, PT, PT, 0x80, 0x8 ;  /* 0x000000000008781c */ /* 0x000fc40003f2f070 */
[----:B------:R-:W-:-:S07]  /*0b40*/  PLOP3.LUT P0, PT, PT, PT, PT, 0x80, 0x8 ;  /* 0x000000000008781c */ /* 0x000fce0003f0f070 */
[CC--:B---3--:R-:W-:Y:S01]  /*0b50*/  @P2 ISETP.NE.AND P3, PT, R23.reuse, R15.reuse, PT ;  /* 0x0000000f1700220c */ /* 0x0c8fe20003f65270 */
[----:B------:R-:W-:Y:S01]  /*0b60*/  @!P2 IMAD.MOV.U32 R27, RZ, RZ, R13 ;  /* 0x000000ffff1ba224 */ /* 0x000fe200078e000d */
[----:B------:R-:W-:Y:S02]  /*0b70*/  @!P2 ISETP.NE.AND P4, PT, R23, R15, PT ;  /* 0x0000000f1700a20c */ /* 0x000fe40003f85270 */
[----:B------:R-:W0:Y:S01]  /*0b80*/  LDS R23, [R24+0x8] ;  /* 0x0000080018177984 */ /* 0x000e220000000800 */
[----:B------:R-:W-:Y:S02]  /*0b90*/  @P2 PLOP3.LUT P1, PT, P3, PT, PT, 0x80, 0x8 ;  /* 0x000000000008281c */ /* 0x000fe40001f2f070 */
[----:B------:R-:W-:-:S11]  /*0ba0*/  @!P2 PLOP3.LUT P0, PT, P4, PT, PT, 0x80, 0x8 ;  /* 0x000000000008a81c */ /* 0x000fd6000270f070 */
[--C-:B------:R-:W-:Y:S01]  /*0bb0*/  @!P1 IMAD.MOV R13, RZ, RZ, R26.reuse ;  /* 0x000000ffff0d9224 */ /* 0x100fe200078e021a */
[----:B------:R-:W-:Y:S01]  /*0bc0*/  PLOP3.LUT P1, PT, PT, PT, PT, 0x80, 0x8 ;  /* 0x000000000008781c */ /* 0x000fe20003f2f070 */
[----:B------:R-:W-:-:S03]  /*0bd0*/  @!P0 IMAD.MOV R27, RZ, RZ, R26 ;  /* 0x000000ffff1b8224 */ /* 0x000fc600078e021a */
[----:B------:R-:W-:Y:S02]  /*0be0*/  @P2 VIADDMNMX.U32 R25, R7, 0x1, R13, PT ;  /* 0x0000000107192846 */ /* 0x000fe4000380000d */
[----:B------:R-:W-:Y:S01]  /*0bf0*/  @!P2 VIADDMNMX.U32 R25, R6, 0x1, R27, PT ;  /* 0x000000010619a846 */ /* 0x000fe2000380001b */
[----:B------:R-:W1:Y:S04]  /*0c00*/  LDS R13, [R24+0xc] ;  /* 0x00000c00180d7984 */ /* 0x000e680000000800 */
[----:B------:R2:W-:Y:S01]  /*0c10*/  STS [R24+0x4], R25 ;  /* 0x0000041918007388 */ /* 0x0005e20000000800 */
[----:B0-----:R-:W-:-:S13]  /*0c20*/  ISETP.GE.AND P2, PT, R23, R25, PT ;  /* 0x000000191700720c */ /* 0x001fda0003f46270 */
[CC--:B----4-:R-:W-:Y:S02]  /*0c30*/  @P2 ISETP.NE.AND P0, PT, R16.reuse, R15.reuse, PT ;  /* 0x0000000f1000220c */ /* 0x0d0fe40003f05270 */
[----:B------:R-:W-:Y:S01]  /*0c40*/  @!P2 ISETP.NE.AND P3, PT, R16, R15, PT ;  /* 0x0000000f1000a20c */ /* 0x000fe20003f65270 */
[----:B------:R-:W-:Y:S01]  /*0c50*/  VIADD R16, R6, 0x1 ;  /* 0x0000000106107836 */ /* 0x000fe20000000000 */
[----:B------:R-:W-:Y:S02]  /*0c60*/  @P2 PLOP3.LUT P1, PT, P0, PT, PT, 0x80, 0x8 ;  /* 0x000000000008281c */ /* 0x000fe4000072f070 */
[----:B------:R-:W-:Y:S01]  /*0c70*/  PLOP3.LUT P0, PT, PT, PT, PT, 0x80, 0x8 ;  /* 0x000000000008781c */ /* 0x000fe20003f0f070 */
[----:B------:R-:W-:Y:S01]  /*0c80*/  @!P2 IMAD.MOV.U32 R26, RZ, RZ, R16 ;  /* 0x000000ffff1aa224 */ /* 0x000fe200078e0010 */
[----:B------:R-:W-:-:S09]  /*0c90*/  @!P2 PLOP3.LUT P0, PT, P3, PT, PT, 0x80, 0x8 ;  /* 0x000000000008a81c */ /* 0x000fd20001f0f070 */
[----:B------:R-:W-:Y:S01]  /*0ca0*/  @!P1 IMAD.MOV R16, RZ, RZ, R6 ;  /* 0x000000ffff109224 */ /* 0x000fe200078e0206 */
[----:B------:R-:W-:-:S03]  /*0cb0*/  PLOP3.LUT P1, PT, PT, PT, PT, 0x80, 0x8 ;  /* 0x000000000008781c */ /* 0x000fc60003f2f070 */
[----:B------:R-:W-:Y:S01]  /*0cc0*/  @!P0 IMAD.MOV R26, RZ, RZ, R6 ;  /* 0x000000ffff1a8224 */ /* 0x000fe200078e0206 */
[----:B------:R-:W-:-:S04]  /*0cd0*/  @P2 VIADDMNMX.U32 R6, R25, 0x1, R16, PT ;  /* 0x0000000119062846 */ /* 0x000fc80003800010 */
[----:B------:R-:W-:-:S04]  /*0ce0*/  @!P2 VIADDMNMX.U32 R6, R23, 0x1, R26, PT ;  /* 0x000000011706a846 */ /* 0x000fc8000380001a */
[----:B-1----:R-:W-:Y:S01]  /*0cf0*/  ISETP.GE.AND P2, PT, R13, R6, PT ;  /* 0x000000060d00720c */ /* 0x002fe20003f46270 */
[----:B------:R2:W-:-:S12]  /*0d00*/  STS [R24+0x8], R6 ;  /* 0x0000080618007388 */ /* 0x0005d80000000800 */
[CC--:B------:R-:W-:Y:S02]  /*0d10*/  @P2 ISETP.NE.AND P0, PT, R22.reuse, R15.reuse, PT ;  /* 0x0000000f1600220c */ /* 0x0c0fe40003f05270 */
[----:B------:R-:W-:Y:S01]  /*0d20*/  @!P2 ISETP.NE.AND P3, PT, R22, R15, PT ;  /* 0x0000000f1600a20c */ /* 0x000fe20003f65270 */
[----:B------:R-:W-:Y:S01]  /*0d30*/  VIADD R15, R23, 0x1 ;  /* 0x00000001170f7836 */ /* 0x000fe20000000000 */
[----:B------:R-:W-:Y:S02]  /*0d40*/  @P2 PLOP3.LUT P1, PT, P0, PT, PT, 0x80, 0x8 ;  /* 0x000000000008281c */ /* 0x000fe4000072f070 */
[----:B------:R-:W-:Y:S01]  /*0d50*/  PLOP3.LUT P0, PT, PT, PT, PT, 0x80, 0x8 ;  /* 0x000000000008781c */ /* 0x000fe20003f0f070 */
[----:B------:R-:W-:Y:S01]  /*0d60*/  @!P2 IMAD.MOV.U32 R16, RZ, RZ, R15 ;  /* 0x000000ffff10a224 */ /* 0x000fe200078e000f */
[----:B------:R-:W-:-:S09]  /*0d70*/  @!P2 PLOP3.LUT P0, PT, P3, PT, PT, 0x80, 0x8 ;  /* 0x000000000008a81c */ /* 0x000fd20001f0f070 */
[----:B------:R-:W-:-:S04]  /*0d80*/  @!P1 IADD3 R15, PT, PT, R23, RZ, RZ ;  /* 0x000000ff170f9210 */ /* 0x000fc80007ffe0ff */
[----:B------:R-:W-:Y:S01]  /*0d90*/  @!P0 IMAD.MOV R16, RZ, RZ, R23 ;  /* 0x000000ffff108224 */ /* 0x000fe200078e0217 */
[----:B------:R-:W-:Y:S01]  /*0da0*/  @P2 VIADDMNMX.U32 R15, R6, 0x1, R15, PT ;  /* 0x00000001060f2846 */ /* 0x000fe2000380000f */
[C---:B------:R-:W-:Y:S02]  /*0db0*/  VIADD R23, R18.reuse, 0x3 ;  /* 0x0000000312177836 */ /* 0x040fe40000000000 */
[----:B------:R-:W-:Y:S01]  /*0dc0*/  VIADD R18, R18, 0x4 ;  /* 0x0000000412127836 */ /* 0x000fe20000000000 */
[----:B------:R-:W-:Y:S02]  /*0dd0*/  @!P2 VIADDMNMX.U32 R15, R13, 0x1, R16, PT ;  /* 0x000000010d0fa846 */ /* 0x000fe40003800010 */
[----:B------:R-:W-:-:S03]  /*0de0*/  ISETP.NE.AND P0, PT, R23, R12, PT ;  /* 0x0000000c1700720c */ /* 0x000fc60003f05270 */
[----:B------:R2:W-:Y:S10]  /*0df0*/  STS [R24+0xc], R15 ;  /* 0x00000c0f18007388 */ /* 0x0005f40000000800 */
[----:B--2---:R-:W-:Y:S05]  /*0e00*/  @P0 BRA `(.L_x_14) ;  /* 0xfffffff800e40947 */ /* 0x004fea000383ffff */
[----:B------:R-:W-:Y:S05]  /*0e10*/  BSYNC.RECONVERGENT B2 ;  /* 0x0000000000027941 */ /* 0x000fea0003800200 */
.L_x_13:
[----:B------:R-:W-:Y:S05]  /*0e20*/  BSYNC.RECONVERGENT B1 ;  /* 0x0000000000017941 */ /* 0x000fea0003800200 */
.L_x_12:
[----:B------:R-:W-:Y:S01]  /*0e30*/  ISETP.NE.AND P0, PT, R21, RZ, PT ;  /* 0x000000ff1500720c */ /* 0x000fe20003f05270 */
[----:B------:R-:W-:-:S12]  /*0e40*/  BSSY.RECONVERGENT B1, `(.L_x_15) ;  /* 0x0000043000017945 */ /* 0x000fd80003800200 */
[----:B------:R-:W-:Y:S05]  /*0e50*/  @!P0 BRA `(.L_x_16) ;  /* 0x0000000400048947 */ /* 0x000fea0003800000 */
[C---:B------:R-:W-:Y:S01]  /*0e60*/  IMAD R17, R18.reuse, 0x4, R9 ;  /* 0x0000000412117824 */ /* 0x040fe200078e0209 */
[----:B------:R-:W0:Y:S01]  /*0e70*/  LDCU.64 UR6, c[0x0][0x398] ;  /* 0x00007300ff0677ac */ /* 0x000e220008000a00 */
[----:B------:R-:W-:Y:S01]  /*0e80*/  VIADD R6, R18, 0xffffffff ;  /* 0xffffffff12067836 */ /* 0x000fe20000000000 */
[----:B------:R-:W2:Y:S04]  /*0e90*/  LDG.E.U8 R2, desc[UR8][R2.64] ;  /* 0x0000000802027981 */ /* 0x000ea8000c1e1100 */
[----:B------:R-:W1:Y:S02]  /*0ea0*/  LDS R22, [R17] ;  /* 0x0000000011167984 */ /* 0x000e640000000800 */
[----:B-1----:R-:W-:-:S13]  /*0eb0*/  ISETP.GE.AND P0, PT, R22, R15, PT ;  /* 0x0000000f1600720c */ /* 0x002fda0003f06270 */
[----:B0-----:R-:W-:Y:S02]  /*0ec0*/  @P0 IMAD.U32 R23, RZ, RZ, UR6 ;  /* 0x00000006ff170e24 */ /* 0x001fe4000f8e00ff */
[----:B------:R-:W-:-:S03]  /*0ed0*/  @P0 IMAD.U32 R16, RZ, RZ, UR7 ;  /* 0x00000007ff100e24 */ /* 0x000fc6000f8e00ff */
[----:B------:R-:W-:Y:S01]  /*0ee0*/  @P0 IADD3 R4, P1, PT, R6, R23, RZ ;  /* 0x0000001706040210 */ /* 0x000fe20007f3e0ff */
[----:B------:R-:W-:-:S04]  /*0ef0*/  @!P0 IMAD.U32 R23, RZ, RZ, UR6 ;  /* 0x00000006ff178e24 */ /* 0x000fc8000f8e00ff */
[----:B------:R-:W-:Y:S01]  /*0f00*/  @P0 IMAD.X R5, RZ, RZ, R16, P1 ;  /* 0x000000ffff050224 */ /* 0x000fe200008e0610 */
[----:B------:R-:W-:Y:S01]  /*0f10*/  @!P0 IADD3 R6, P1, PT, R6, R23, RZ ;  /* 0x0000001706068210 */ /* 0x000fe20007f3e0ff */
[----:B------:R-:W-:-:S04]  /*0f20*/  @!P0 IMAD.U32 R16, RZ, RZ, UR7 ;  /* 0x00000007ff108e24 */ /* 0x000fc8000f8e00ff */
[----:B------:R-:W-:Y:S01]  /*0f30*/  @!P0 IMAD.X R7, RZ, RZ, R16, P1 ;  /* 0x000000ffff078224 */ /* 0x000fe200008e0610 */
[----:B------:R-:W2:Y:S05]  /*0f40*/  @P0 LDG.E.U8 R5, desc[UR8][R4.64] ;  /* 0x0000000804050981 */ /* 0x000eaa000c1e1100 */
[----:B------:R-:W3:Y:S01]  /*0f50*/  @!P0 LDG.E.U8 R7, desc[UR8][R6.64] ;  /* 0x0000000806078981 */ /* 0x000ee2000c1e1100 */
[----:B------:R-:W-:-:S04]  /*0f60*/  VIADD R25, R13, 0x1 ;  /* 0x000000010d197836 */ /* 0x000fc80000000000 */
[----:B------:R-:W-:Y:S01]  /*0f70*/  @P0 IMAD.MOV.U32 R24, RZ, RZ, R25 ;  /* 0x000000ffff180224 */ /* 0x000fe200078e0019 */
[-C--:B--2---:R-:W-:Y:S02]  /*0f80*/  ISETP.NE.OR P2, PT, R5, R2.reuse, !P0 ;  /* 0x000000020500720c */ /* 0x084fe40004745670 */
[----:B---3--:R-:W-:-:S11]  /*0f90*/  ISETP.NE.OR P1, PT, R7, R2, P0 ;  /* 0x000000020700720c */ /* 0x008fd60000725670 */
[--C-:B------:R-:W-:Y:S02]  /*0fa0*/  @!P2 IMAD.MOV R24, RZ, RZ, R13.reuse ;  /* 0x000000ffff18a224 */ /* 0x100fe400078e020d */
[----:B------:R-:W-:-:S03]  /*0fb0*/  @!P1 IMAD.MOV R25, RZ, RZ, R13 ;  /* 0x000000ffff199224 */ /* 0x000fc600078e020d */
[----:B------:R-:W-:Y:S02]  /*0fc0*/  @P0 VIADDMNMX.U32 R13, R15, 0x1, R24, PT ;  /* 0x000000010f0d0846 */ /* 0x000fe40003800018 */
[----:B------:R-:W-:-:S05]  /*0fd0*/  @!P0 VIADDMNMX.U32 R13, R22, 0x1, R25, PT ;  /* 0x00000001160d8846 */ /* 0x000fca0003800019 */
[----:B------:R0:W-:Y:S01]  /*0fe0*/  STS [R17], R13 ;  /* 0x0000000d11007388 */ /* 0x0001e20000000800 */
[----:B------:R-:W-:Y:S02]  /*0ff0*/  ISETP.NE.AND P1, PT, R21, 0x1, PT ;  /* 0x000000011500780c */ /* 0x000fe40003f25270 */
[----:B------:R-:W-:-:S04]  /*1000*/  @P0 PRMT R5, R2, 0x7610, R5 ;  /* 0x0000761002050816 */ /* 0x000fc80000000005 */
[----:B------:R-:W-:-:S07]  /*1010*/  @!P0 PRMT R5, R2, 0x7610, R5 ;  /* 0x0000761002058816 */ /* 0x000fce0000000005 */
[----:B0-----:R-:W-:Y:S05]  /*1020*/  @!P1 BRA `(.L_x_16) ;  /* 0x0000000000909947 */ /* 0x001fea0003800000 */
[----:B------:R-:W-:Y:S01]  /*1030*/  IADD3 R2, P0, PT, R18, R23, RZ ;  /* 0x0000001712027210 */ /* 0x000fe20007f1e0ff */
[----:B------:R-:W0:Y:S03]  /*1040*/  LDS R4, [R17+0x4] ;  /* 0x0000040011047984 */ /* 0x000e260000000800 */
[----:B------:R-:W-:-:S05]  /*1050*/  IADD3.X R3, PT, PT, RZ, R16, RZ, P0, !PT ;  /* 0x00000010ff037210 */ /* 0x000fca00007fe4ff */
[----:B------:R1:W2:Y:S01]  /*1060*/  LDG.E.U8 R2, desc[UR8][R2.64] ;  /* 0x0000000802027981 */ /* 0x0002a2000c1e1100 */
[----:B------:R-:W-:Y:S02]  /*1070*/  PRMT R5, R5, 0x9910, RZ ;  /* 0x0000991005057816 */ /* 0x000fe400000000ff */
[----:B------:R-:W-:Y:S01]  /*1080*/  PLOP3.LUT P1, PT, PT, PT, PT, 0x80, 0x8 ;  /* 0x000000000008781c */ /* 0x000fe20003f2f070 */
[----:B-1----:R-:W-:Y:S01]  /*1090*/  VIADD R3, R22, 0x1 ;  /* 0x0000000116037836 */ /* 0x002fe20000000000 */
[----:B0-----:R-:W-:-:S13]  /*10a0*/  ISETP.GE.AND P2, PT, R4, R13, PT ;  /* 0x0000000d0400720c */ /* 0x001fda0003f46270 */
[CC--:B--2---:R-:W-:Y:S02]  /*10b0*/  @P2 ISETP.NE.AND P0, PT, R2.reuse, R5.reuse, PT ;  /* 0x000000050200220c */ /* 0x0c4fe40003f05270 */
[----:B------:R-:W-:Y:S01]  /*10c0*/  @!P2 ISETP.NE.AND P3, PT, R2, R5, PT ;  /* 0x000000050200a20c */ /* 0x000fe20003f65270 */
[----:B------:R-:W-:Y:S01]  /*10d0*/  @P2 IMAD.MOV.U32 R2, RZ, RZ, R3 ;  /* 0x000000ffff022224 */ /* 0x000fe200078e0003 */
[----:B------:R-:W-:Y:S02]  /*10e0*/  @P2 PLOP3.LUT P1, PT, P0, PT, PT, 0x80, 0x8 ;  /* 0x000000000008281c */ /* 0x000fe4000072f070 */
[----:B------:R-:W-:Y:S02]  /*10f0*/  PLOP3.LUT P0, PT, PT, PT, PT, 0x80, 0x8 ;  /* 0x000000000008781c */ /* 0x000fe40003f0f070 */
[----:B------:R-:W-:-:S09]  /*1100*/  @!P2 PLOP3.LUT P0, PT, P3, PT, PT, 0x80, 0x8 ;  /* 0x000000000008a81c */ /* 0x000fd20001f0f070 */
[----:B------:R-:W-:-:S04]  /*1110*/  @!P1 IMAD.MOV R2, RZ, RZ, R22 ;  /* 0x000000ffff029224 */ /* 0x000fc800078e0216 */
[----:B------:R-:W-:Y:S01]  /*1120*/  @!P0 IMAD.MOV R3, RZ, RZ, R22 ;  /* 0x000000ffff038224 */ /* 0x000fe200078e0216 */
[----:B------:R-:W-:Y:S02]  /*1130*/  @P2 VIADDMNMX.U32 R6, R13, 0x1, R2, PT ;  /* 0x000000010d062846 */ /* 0x000fe40003800002 */
[----:B------:R-:W-:Y:S02]  /*1140*/  ISETP.NE.AND P0, PT, R21, 0x2, PT ;  /* 0x000000021500780c */ /* 0x000fe40003f05270 */
[----:B------:R-:W-:-:S05]  /*1150*/  @!P2 VIADDMNMX.U32 R6, R4, 0x1, R3, PT ;  /* 0x000000010406a846 */ /* 0x000fca0003800003 */
[----:B------:R0:W-:Y:S06]  /*1160*/  STS [R17+0x4], R6 ;  /* 0x0000040611007388 */ /* 0x0001ec0000000800 */
[----:B------:R-:W-:Y:S05]  /*1170*/  @!P0 BRA `(.L_x_16) ;  /* 0x00000000003c8947 */ /* 0x000fea0003800000 */
[----:B------:R-:W-:Y:S01]  /*1180*/  VIADD R2, R18, 0x1 ;  /* 0x0000000112027836 */ /* 0x000fe20000000000 */
[----:B------:R-:W1:Y:S04]  /*1190*/  LDS R13, [R17+0x8] ;  /* 0x00000800110d7984 */ /* 0x000e680000000800 */
[----:B------:R-:W-:-:S05]  /*11a0*/  IADD3 R2, P0, PT, R2, R23, RZ ;  /* 0x0000001702027210 */ /* 0x000fca0007f1e0ff */
[----:B------:R-:W-:-:S05]  /*11b0*/  IMAD.X R3, RZ, RZ, R16, P0 ;  /* 0x000000ffff037224 */ /* 0x000fca00000e0610 */
[----:B------:R-:W2:Y:S01]  /*11c0*/  LDG.E.U8 R2, desc[UR8][R2.64] ;  /* 0x0000000802027981 */ /* 0x000ea2000c1e1100 */
[----:B-1----:R-:W-:-:S04]  /*11d0*/  ISETP.GE.AND P0, PT, R13, R6, PT ;  /* 0x000000060d00720c */ /* 0x002fc80003f06270 */
[CC--:B--2---:R-:W-:Y:S02]  /*11e0*/  ISETP.NE.OR P2, PT, R2.reuse, R5.reuse, !P0 ;  /* 0x000000050200720c */ /* 0x0c4fe40004745670 */
[----:B------:R-:W-:Y:S01]  /*11f0*/  ISETP.NE.OR P1, PT, R2, R5, P0 ;  /* 0x000000050200720c */ /* 0x000fe20000725670 */
[----:B------:R-:W-:-:S06]  /*1200*/  VIADD R5, R4, 0x1 ;  /* 0x0000000104057836 */ /* 0x000fcc0000000000 */
[----:B------:R-:W-:-:S04]  /*1210*/  @!P0 IMAD.MOV.U32 R7, RZ, RZ, R5 ;  /* 0x000000ffff078224 */ /* 0x000fc800078e0005 */
[--C-:B------:R-:W-:Y:S02]  /*1220*/  @!P2 IMAD.MOV R5, RZ, RZ, R4.reuse ;  /* 0x000000ffff05a224 */ /* 0x100fe400078e0204 */
[----:B------:R-:W-:-:S03]  /*1230*/  @!P1 IMAD.MOV R7, RZ, RZ, R4 ;  /* 0x000000ffff079224 */ /* 0x000fc600078e0204 */
[----:B0-----:R-:W-:Y:S02]  /*1240*/  @P0 VIADDMNMX.U32 R6, R6, 0x1, R5, PT ;  /* 0x0000000106060846 */ /* 0x001fe40003800005 */
[----:B------:R-:W-:-:S05]  /*1250*/  @!P0 VIADDMNMX.U32 R6, R13, 0x1, R7, PT ;  /* 0x000000010d068846 */ /* 0x000fca0003800007 */
[----:B------:R1:W-:Y:S02]  /*1260*/  STS [R17+0x8], R6 ;  /* 0x0000080611007388 */ /* 0x0003e40000000800 */
.L_x_16:
[----:B------:R-:W-:Y:S05]  /*1270*/  BSYNC.RECONVERGENT B1 ;  /* 0x0000000000017941 */ /* 0x000fea0003800200 */
.L_x_15:
[----:B------:R-:W-:-:S05]  /*1280*/  VIADD R14, R14, 0x1 ;  /* 0x000000010e0e7836 */ /* 0x000fca0000000000 */
[----:B------:R-:W-:-:S13]  /*1290*/  ISETP.NE.AND P0, PT, R14, R11, PT ;  /* 0x0000000b0e00720c */ /* 0x000fda0003f05270 */
[----:B------:R-:W-:Y:S05]  /*12a0*/  @P0 BRA `(.L_x_17) ;  /* 0xfffffff400800947 */ /* 0x000fea000383ffff */
.L_x_1:
[----:B------:R-:W-:Y:S05]  /*12b0*/  BSYNC.RECONVERGENT B0 ;  /* 0x0000000000007941 */ /* 0x000fea0003800200 */
.L_x_0:
[----:B------:R-:W-:Y:S01]  /*12c0*/  IMAD R10, R10, 0x4, R9 ;  /* 0x000000040a0a7824 */ /* 0x000fe200078e0209 */
[----:B------:R-:W2:Y:S01]  /*12d0*/  LDCU UR4, c[0x0][0x3a0] ;  /* 0x00007400ff0477ac */ /* 0x000ea20008000800 */
[----:B------:R-:W-:Y:S04]  /*12e0*/  BSSY.RECONVERGENT B0, `(.L_x_18) ;  /* 0x000000b000007945 */ /* 0x000fe80003800200 */
[----:B------:R-:W2:Y:S02]  /*12f0*/  LDS R10, [R10] ;  /* 0x000000000a0a7984 */ /* 0x000ea40000000800 */
[----:B--2---:R-:W-:-:S13]  /*1300*/  ISETP.GT.AND P0, PT, R10, UR4, PT ;  /* 0x000000040a007c0c */ /* 0x004fda000bf04270 */
[----:B------:R-:W-:Y:S05]  /*1310*/  @P0 BRA `(.L_x_19) ;  /* 0x00000000001c0947 */ /* 0x000fea0003800000 */
[----:B------:R-:W2:Y:S01]  /*1320*/  S2R R4, SR_LANEID ;  /* 0x0000000000047919 */ /* 0x000ea20000000000 */
[----:B------:R-:W3:Y:S01]  /*1330*/  LDC.64 R2, c[0x0][0x3a8] ;  /* 0x0000ea00ff027b82 */ /* 0x000ee20000000a00 */
[----:B------:R-:W-:Y:S02]  /*1340*/  VOTEU.ANY UR4, UPT, PT ;  /* 0x0000000000047886 */ /* 0x000fe400038e0100 */
[----:B------:R-:W-:Y:S02]  /*1350*/  UFLO.U32 UR6, UR4 ;  /* 0x00000004000672bd */ /* 0x000fe400080e0000 */
[----:B------:R-:W3:Y:S04]  /*1360*/  POPC R5, UR4 ;  /* 0x0000000400057d09 */ /* 0x000ee80008000000 */
[----:B--2---:R-:W-:-:S13]  /*1370*/  ISETP.EQ.U32.AND P0, PT, R4, UR6, PT ;  /* 0x0000000604007c0c */ /* 0x004fda000bf02070 */
[----:B---3--:R2:W-:Y:S02]  /*1380*/  @P0 REDG.E.ADD.STRONG.GPU desc[UR8][R2.64], R5 ;  /* 0x000000050200098e */ /* 0x0085e4000c12e108 */
.L_x_19:
[----:B------:R-:W-:Y:S05]  /*1390*/  BSYNC.RECONVERGENT B0 ;  /* 0x0000000000007941 */ /* 0x000fea0003800200 */
.L_x_18:
[----:B------:R-:W3:Y:S01]  /*13a0*/  LDCU UR4, c[0x0][0x38c] ;  /* 0x00007180ff0477ac */ /* 0x000ee20008000800 */
[----:B------:R-:W-:Y:S02]  /*13b0*/  VIADD R0, R0, UR5 ;  /* 0x0000000500007c36 */ /* 0x000fe40008000000 */
[----:B------:R-:W-:-:S03]  /*13c0*/  VIADD R8, R8, -UR5 ;  /* 0x8000000508087c36 */ /* 0x000fc60008000000 */
[----:B---3--:R-:W-:-:S13]  /*13d0*/  ISETP.GE.AND P0, PT, R0, UR4, PT ;  /* 0x0000000400007c0c */ /* 0x008fda000bf06270 */
[----:B------:R-:W-:Y:S05]  /*13e0*/  @!P0 BRA `(.L_x_20) ;  /* 0xffffffec00548947 */ /* 0x000fea000383ffff */
[----:B------:R-:W-:Y:S05]  /*13f0*/  EXIT ;  /* 0x000000000000794d */ /* 0x000fea0003800000 */
.L_x_21:
[----:B------:R-:W-:-:S00]  /*1400*/  BRA `(.L_x_21) ;  /* 0xfffffffc00fc7947 */ /* 0x000fc0000383ffff */
[----:B------:R-:W-:-:S00]  /*1410*/  NOP ;  /* 0x0000000000007918 */ /* 0x000fc00000000000 */
        /* <DEDUP_REMOVED lines=14> */
.L_x_22:


//--------------------- .nv.shared._Z22compute_matches_kernelPciiiiS_iPii --------------------------
	.section	.nv.shared._Z22compute_matches_kernelPciiiiS_iPii,"aw",@nobits
	.sectionflags	@""
	.align	16
	.zero		1024


//--------------------- .nv.shared.reserved.0     --------------------------
	.section	.nv.shared.reserved.0,"aw",@nobits
	.weak		__nv_reservedSMEM_offset_0_alias
	.size		__nv_reservedSMEM_offset_0_alias, 0, 64
	.other		__nv_reservedSMEM_offset_0_alias,@"STO_CUDA_RESERVED_SHARED STV_DEFAULT"
__nv_reservedSMEM_offset_0_alias:
	.zero		0
	.zero		64


//--------------------- .nv.constant0._Z22compute_matches_kernelPciiiiS_iPii --------------------------
	.section	.nv.constant0._Z22compute_matches_kernelPciiiiS_iPii,"a",@progbits
	.sectionflags	@""
	.align	4
.nv.constant0._Z22compute_matches_kernelPciiiiS_iPii:
	.zero		948


//--------------------- SYMBOLS --------------------------

	.type		.nv.reservedSmem.offset0,@object
	.size		.nv.reservedSmem.offset0,0x4
	.type		.nv.reservedSmem.cap,@object
	.size		.nv.reservedSmem.cap,0x4
